	.headerflags	@"EF_CUDA_TEXMODE_UNIFIED EF_CUDA_64BIT_ADDRESS EF_CUDA_ACCELERATORS EF_CUDA_SM90 EF_CUDA_VIRTUAL_SM(EF_CUDA_SM90)"
	.elftype	@"ET_EXEC"


//--------------------- .nv.info                  --------------------------
	.section	.nv.info,"",@"SHT_CUDA_INFO"
	.align	4


	//----- nvinfo : EIATTR_REGCOUNT
	.align		4
        /*0000*/ 	.byte	0x04, 0x2f
        /*0002*/ 	.short	(.L_3 - .L_2)
	.align		4
.L_2:
        /*0004*/ 	.word	index@(triton_poi_fused__native_batch_norm_legit_no_training_add_11)
        /*0008*/ 	.word	0x00000028


	//----- nvinfo : EIATTR_MIN_STACK_SIZE
	.align		4
.L_3:
        /*000c*/ 	.byte	0x04, 0x12
        /*000e*/ 	.short	(.L_5 - .L_4)
	.align		4
.L_4:
        /*0010*/ 	.word	index@(triton_poi_fused__native_batch_norm_legit_no_training_add_11)
        /*0014*/ 	.word	0x00000000


	//----- nvinfo : EIATTR_FRAME_SIZE
	.align		4
.L_5:
        /*0018*/ 	.byte	0x04, 0x11
        /*001a*/ 	.short	(.L_7 - .L_6)
	.align		4
.L_6:
        /*001c*/ 	.word	index@(triton_poi_fused__native_batch_norm_legit_no_training_add_11)
        /*0020*/ 	.word	0x00000000


	//----- nvinfo : EIATTR_MIN_STACK_SIZE
	.align		4
.L_7:
        /*0024*/ 	.byte	0x04, 0x12
        /*0026*/ 	.short	(.L_9 - .L_8)
	.align		4
.L_8:
        /*0028*/ 	.word	index@(triton_poi_fused__native_batch_norm_legit_no_training_add_11)
        /*002c*/ 	.word	0x00000000
.L_9:


//--------------------- .nv.info.triton_poi_fused__native_batch_norm_legit_no_training_add_11 --------------------------
	.section	.nv.info.triton_poi_fused__native_batch_norm_legit_no_training_add_11,"",@"SHT_CUDA_INFO"
	.sectionflags	@""
	.align	4


	//----- nvinfo : EIATTR_CUDA_API_VERSION
	.align		4
        /*0000*/ 	.byte	0x04, 0x37
        /*0002*/ 	.short	(.L_11 - .L_10)
.L_10:
        /*0004*/ 	.word	0x0000007c


	//----- nvinfo : EIATTR_KPARAM_INFO
	.align		4
.L_11:
        /*0008*/ 	.byte	0x04, 0x17
        /*000a*/ 	.short	(.L_13 - .L_12)
.L_12:
        /*000c*/ 	.word	0x00000000
        /*0010*/ 	.short	0x0008
        /*0012*/ 	.short	0x003c
        /*0014*/ 	.byte	0x00, 0xf0, 0x11, 0x00


	//----- nvinfo : EIATTR_KPARAM_INFO
	.align		4
.L_13:
        /*0018*/ 	.byte	0x04, 0x17
        /*001a*/ 	.short	(.L_15 - .L_14)
.L_14:
        /*001c*/ 	.word	0x00000000
        /*0020*/ 	.short	0x0007
        /*0022*/ 	.short	0x0038
        /*0024*/ 	.byte	0x00, 0xf0, 0x11, 0x00


	//----- nvinfo : EIATTR_KPARAM_INFO
	.align		4
.L_15:
        /*0028*/ 	.byte	0x04, 0x17
        /*002a*/ 	.short	(.L_17 - .L_16)
.L_16:
        /*002c*/ 	.word	0x00000000
        /*0030*/ 	.short	0x0006
        /*0032*/ 	.short	0x0030
        /*0034*/ 	.byte	0x00, 0xf4, 0x21, 0x00


	//----- nvinfo : EIATTR_KPARAM_INFO
	.align		4
.L_17:
        /*0038*/ 	.byte	0x04, 0x17
        /*003a*/ 	.short	(.L_19 - .L_18)
.L_18:
        /*003c*/ 	.word	0x00000000
        /*0040*/ 	.short	0x0005
        /*0042*/ 	.short	0x0028
        /*0044*/ 	.byte	0x00, 0xf4, 0x21, 0x00


	//----- nvinfo : EIATTR_KPARAM_INFO
	.align		4
.L_19:
        /*0048*/ 	.byte	0x04, 0x17
        /*004a*/ 	.short	(.L_21 - .L_20)
.L_20:
        /*004c*/ 	.word	0x00000000
        /*0050*/ 	.short	0x0004
        /*0052*/ 	.short	0x0020
        /*0054*/ 	.byte	0x00, 0xf4, 0x21, 0x00


	//----- nvinfo : EIATTR_KPARAM_INFO
	.align		4
.L_21:
        /*0058*/ 	.byte	0x04, 0x17
        /*005a*/ 	.short	(.L_23 - .L_22)
.L_22:
        /*005c*/ 	.word	0x00000000
        /*0060*/ 	.short	0x0003
        /*0062*/ 	.short	0x0018
        /*0064*/ 	.byte	0x00, 0xf4, 0x21, 0x00


	//----- nvinfo : EIATTR_KPARAM_INFO
	.align		4
.L_23:
        /*0068*/ 	.byte	0x04, 0x17
        /*006a*/ 	.short	(.L_25 - .L_24)
.L_24:
        /*006c*/ 	.word	0x00000000
        /*0070*/ 	.short	0x0002
        /*0072*/ 	.short	0x0010
        /*0074*/ 	.byte	0x00, 0xf4, 0x21, 0x00


	//----- nvinfo : EIATTR_KPARAM_INFO
	.align		4
.L_25:
        /*0078*/ 	.byte	0x04, 0x17
        /*007a*/ 	.short	(.L_27 - .L_26)
.L_26:
        /*007c*/ 	.word	0x00000000
        /*0080*/ 	.short	0x0001
        /*0082*/ 	.short	0x0008
        /*0084*/ 	.byte	0x00, 0xf4, 0x21, 0x00


	//----- nvinfo : EIATTR_KPARAM_INFO
	.align		4
.L_27:
        /*0088*/ 	.byte	0x04, 0x17
        /*008a*/ 	.short	(.L_29 - .L_28)
.L_28:
        /*008c*/ 	.word	0x00000000
        /*0090*/ 	.short	0x0000
        /*0092*/ 	.short	0x0000
        /*0094*/ 	.byte	0x00, 0xf4, 0x21, 0x00


	//----- nvinfo : EIATTR_SPARSE_MMA_MASK
	.align		4
.L_29:
        /*0098*/ 	.byte	0x03, 0x50
        /*009a*/ 	.short	0x0000


	//----- nvinfo : EIATTR_MAXREG_COUNT
	.align		4
        /*009c*/ 	.byte	0x03, 0x1b
        /*009e*/ 	.short	0x00ff


	//----- nvinfo : EIATTR_EXIT_INSTR_OFFSETS
	.align		4
        /*00a0*/ 	.byte	0x04, 0x1c
        /*00a2*/ 	.short	(.L_31 - .L_30)


	//   ....[0]....
.L_30:
        /*00a4*/ 	.word	0x00000bd0


	//   ....[1]....
        /*00a8*/ 	.word	0x00000c20


	//----- nvinfo : EIATTR_REQNTID
	.align		4
.L_31:
        /*00ac*/ 	.byte	0x04, 0x10
        /*00ae*/ 	.short	(.L_33 - .L_32)
.L_32:
        /*00b0*/ 	.word	0x00000080
        /*00b4*/ 	.word	0x00000001
        /*00b8*/ 	.word	0x00000001


	//----- nvinfo : EIATTR_CBANK_PARAM_SIZE
	.align		4
.L_33:
        /*00bc*/ 	.byte	0x03, 0x19
        /*00be*/ 	.short	0x0040


	//----- nvinfo : EIATTR_PARAM_CBANK
	.align		4
        /*00c0*/ 	.byte	0x04, 0x0a
        /*00c2*/ 	.short	(.L_35 - .L_34)
	.align		4
.L_34:
        /*00c4*/ 	.word	index@(.nv.constant0.triton_poi_fused__native_batch_norm_legit_no_training_add_11)
        /*00c8*/ 	.short	0x0210
        /*00ca*/ 	.short	0x0040


	//----- nvinfo : EIATTR_SW_WAR
	.align		4
.L_35:
        /*00cc*/ 	.byte	0x04, 0x36
        /*00ce*/ 	.short	(.L_37 - .L_36)
.L_36:
        /*00d0*/ 	.word	0x00000008
.L_37:


//--------------------- .nv.callgraph             --------------------------
	.section	.nv.callgraph,"",@"SHT_CUDA_CALLGRAPH"
	.align	4
	.sectionentsize	8
	.align		4
        /*0000*/ 	.word	0x00000000
	.align		4
        /*0004*/ 	.word	0xffffffff
	.align		4
        /*0008*/ 	.word	0x00000000
	.align		4
        /*000c*/ 	.word	0xfffffffe
	.align		4
        /*0010*/ 	.word	0x00000000
	.align		4
        /*0014*/ 	.word	0xfffffffd
	.align		4
        /*0018*/ 	.word	0x00000000
	.align		4
        /*001c*/ 	.word	0xfffffffc


//--------------------- .nv.constant4             --------------------------
	.section	.nv.constant4,"a",@progbits
	.align	8
	.align		8
.nv.constant4:
        /*0000*/ 	.dword	_$_str
	.align		8
        /*0008*/ 	.dword	_$_str_$_2


//--------------------- .text.triton_poi_fused__native_batch_norm_legit_no_training_add_11 --------------------------
	.section	.text.triton_poi_fused__native_batch_norm_legit_no_training_add_11,"ax",@progbits
	.sectionflags	@"SHF_BARRIERS=1"
	.align	128
        .global         triton_poi_fused__native_batch_norm_legit_no_training_add_11
        .type           triton_poi_fused__native_batch_norm_legit_no_training_add_11,@function
        .size           triton_poi_fused__native_batch_norm_legit_no_training_add_11,(.L_x_1 - triton_poi_fused__native_batch_norm_legit_no_training_add_11)
        .other          triton_poi_fused__native_batch_norm_legit_no_training_add_11,@"STO_CUDA_ENTRY STV_DEFAULT"
triton_poi_fused__native_batch_norm_legit_no_training_add_11:
.text.triton_poi_fused__native_batch_norm_legit_no_training_add_11:
[----:B------:R-:W0:Y:S01]  /*0000*/  LDC R1, c[0x0][0x28] ;  /* 0x00000a00ff017b82 */ /* 0x000e220000000800 */
[----:B------:R-:W1:Y:S07]  /*0010*/  S2R R2, SR_TID.X ;  /* 0x0000000000027919 */ /* 0x000e6e0000002100 */
[----:B------:R-:W2:Y:S01]  /*0020*/  LDC.64 R16, c[0x0][0x218] ;  /* 0x00008600ff107b82 */ /* 0x000ea20000000a00 */
[----:B------:R-:W-:Y:S02]  /*0030*/  CS2R R8, SRZ ;  /* 0x0000000000087805 */ /* 0x000fe4000001ff00 */
[----:B------:R-:W-:Y:S01]  /*0040*/  CS2R R10, SRZ ;  /* 0x00000000000a7805 */ /* 0x000fe2000001ff00 */
[----:B------:R-:W3:Y:S01]  /*0050*/  S2R R3, SR_CTAID.X ;  /* 0x0000000000037919 */ /* 0x000ee20000002500 */
[----:B------:R-:W-:Y:S01]  /*0060*/  ULDC.64 UR6, c[0x0][0x208] ;  /* 0x0000820000067ab9 */ /* 0x000fe20000000a00 */
[----:B------:R-:W4:Y:S02]  /*0070*/  S2R R32, SR_CTAID.Y ;  /* 0x0000000000207919 */ /* 0x000f240000002600 */
[----:B------:R-:W5:Y:S01]  /*0080*/  LDC.64 R20, c[0x0][0x228] ;  /* 0x00008a00ff147b82 */ /* 0x000f620000000a00 */
[----:B------:R-:W-:-:S02]  /*0090*/  CS2R R18, SRZ ;  /* 0x0000000000127805 */ /* 0x000fc4000001ff00 */
[----:B------:R-:W-:Y:S02]  /*00a0*/  CS2R R12, SRZ ;  /* 0x00000000000c7805 */ /* 0x000fe4000001ff00 */
[----:B------:R-:W-:Y:S02]  /*00b0*/  CS2R R14, SRZ ;  /* 0x00000000000e7805 */ /* 0x000fe4000001ff00 */
[----:B------:R-:W-:Y:S01]  /*00c0*/  CS2R R6, SRZ ;  /* 0x0000000000067805 */ /* 0x000fe2000001ff00 */
[----:B------:R-:W2:Y:S08]  /*00d0*/  LDC.64 R28, c[0x0][0x220] ;  /* 0x00008800ff1c7b82 */ /* 0x000eb00000000a00 */
[----:B------:R-:W5:Y:S01]  /*00e0*/  LDC.64 R36, c[0x0][0x210] ;  /* 0x00008400ff247b82 */ /* 0x000f620000000a00 */
[----:B-1----:R-:W-:Y:S01]  /*00f0*/  SHF.R.U32.HI R5, RZ, 0x3, R2 ;  /* 0x00000003ff057819 */ /* 0x002fe20000011602 */
[----:B------:R-:W-:-:S06]  /*0100*/  IMAD.SHL.U32 R4, R2, 0x4, RZ ;  /* 0x0000000402047824 */ /* 0x000fcc00078e00ff */
[----:B------:R-:W1:Y:S01]  /*0110*/  LDC.64 R34, c[0x0][0x230] ;  /* 0x00008c00ff227b82 */ /* 0x000e620000000a00 */
[----:B---3--:R-:W-:Y:S01]  /*0120*/  IMAD.SHL.U32 R3, R3, 0x20, RZ ;  /* 0x0000002003037824 */ /* 0x008fe200078e00ff */
[----:B------:R-:W-:Y:S01]  /*0130*/  SGXT.U32 R5, R5, 0x4 ;  /* 0x000000040505781a */ /* 0x000fe20000000000 */
[----:B----4-:R-:W-:-:S03]  /*0140*/  IMAD.SHL.U32 R0, R32, 0x20, RZ ;  /* 0x0000002020007824 */ /* 0x010fc600078e00ff */
[----:B------:R-:W-:Y:S02]  /*0150*/  LOP3.LUT R4, R3, 0x1c, R4, 0xf8, !PT ;  /* 0x0000001c03047812 */ /* 0x000fe400078ef804 */
[----:B------:R-:W-:-:S03]  /*0160*/  LOP3.LUT R25, R0, 0x10, R5, 0xfe, !PT ;  /* 0x0000001000197812 */ /* 0x000fc600078efe05 */
[C---:B0-2---:R-:W-:Y:S01]  /*0170*/  IMAD.WIDE R28, R4.reuse, 0x4, R28 ;  /* 0x00000004041c7825 */ /* 0x045fe200078e021c */
[----:B------:R-:W-:Y:S02]  /*0180*/  ISETP.GE.AND P3, PT, R4, 0x100, PT ;  /* 0x000001000400780c */ /* 0x000fe40003f66270 */
[----:B------:R-:W-:Y:S01]  /*0190*/  LOP3.LUT R31, R0, R5, RZ, 0xfc, !PT ;  /* 0x00000005001f7212 */ /* 0x000fe200078efcff */
[----:B------:R-:W-:Y:S02]  /*01a0*/  IMAD R25, R25, 0x100, R4 ;  /* 0x0000010019197824 */ /* 0x000fe400078e0204 */
[----:B------:R-:W-:Y:S01]  /*01b0*/  IMAD.SHL.U32 R0, R2, 0x4, RZ ;  /* 0x0000000402007824 */ /* 0x000fe200078e00ff */
[----:B------:R-:W-:Y:S01]  /*01c0*/  LEA R31, R31, R4, 0x8 ;  /* 0x000000041f1f7211 */ /* 0x000fe200078e40ff */
[--C-:B------:R-:W-:Y:S01]  /*01d0*/  IMAD.WIDE R26, R25, 0x4, R16.reuse ;  /* 0x00000004191a7825 */ /* 0x100fe200078e0210 */
[----:B------:R-:W-:Y:S02]  /*01e0*/  CS2R R4, SRZ ;  /* 0x0000000000047805 */ /* 0x000fe4000001ff00 */
[----:B------:R-:W-:Y:S01]  /*01f0*/  LOP3.LUT R33, R3, 0x1c, R0, 0xf8, !PT ;  /* 0x0000001c03217812 */ /* 0x000fe200078ef800 */
[----:B------:R-:W-:Y:S01]  /*0200*/  IMAD.WIDE R22, R31, 0x4, R16 ;  /* 0x000000041f167825 */ /* 0x000fe200078e0210 */
[----:B------:R-:W-:Y:S01]  /*0210*/  CS2R R16, SRZ ;  /* 0x0000000000107805 */ /* 0x000fe2000001ff00 */
[----:B------:R5:W2:Y:S04]  /*0220*/  @!P3 LDG.E.EL.128 R8, desc[UR6][R26.64] ;  /* 0x000000061a08b981 */ /* 0x000aa8000c2e1d00 */
[----:B------:R-:W2:Y:S04]  /*0230*/  @!P3 LDG.E.EL.128 R12, desc[UR6][R28.64] ;  /* 0x000000061c0cb981 */ /* 0x000ea8000c2e1d00 */
[----:B------:R0:W3:Y:S01]  /*0240*/  @!P3 LDG.E.EL.128 R4, desc[UR6][R22.64] ;  /* 0x000000061604b981 */ /* 0x0000e2000c2e1d00 */
[----:B-----5:R-:W-:-:S05]  /*0250*/  IMAD.WIDE R26, R33, 0x4, R20 ;  /* 0x00000004211a7825 */ /* 0x020fca00078e0214 */
[----:B------:R4:W5:Y:S01]  /*0260*/  @!P3 LDG.E.EL.128 R16, desc[UR6][R26.64] ;  /* 0x000000061a10b981 */ /* 0x000962000c2e1d00 */
[----:B------:R-:W-:Y:S01]  /*0270*/  CS2R R20, SRZ ;  /* 0x0000000000147805 */ /* 0x000fe2000001ff00 */
[----:B------:R-:W-:Y:S01]  /*0280*/  IMAD.WIDE R30, R31, 0x4, R36 ;  /* 0x000000041f1e7825 */ /* 0x000fe200078e0224 */
[----:B0-----:R-:W-:-:S03]  /*0290*/  CS2R R22, SRZ ;  /* 0x0000000000167805 */ /* 0x001fc6000001ff00 */
[----:B------:R-:W-:Y:S01]  /*02a0*/  IMAD.WIDE R36, R25, 0x4, R36 ;  /* 0x0000000419247825 */ /* 0x000fe200078e0224 */
[----:B------:R-:W-:Y:S02]  /*02b0*/  CS2R R24, SRZ ;  /* 0x0000000000187805 */ /* 0x000fe4000001ff00 */
[----:B------:R-:W-:Y:S01]  /*02c0*/  CS2R R28, SRZ ;  /* 0x00000000001c7805 */ /* 0x000fe2000001ff00 */
[----:B------:R0:W5:Y:S01]  /*02d0*/  @!P3 LDG.E.EL.128 R20, desc[UR6][R30.64] ;  /* 0x000000061e14b981 */ /* 0x000162000c2e1d00 */
[----:B----4-:R-:W-:Y:S01]  /*02e0*/  CS2R R26, SRZ ;  /* 0x00000000001a7805 */ /* 0x010fe2000001ff00 */
[----:B-1----:R-:W-:-:S05]  /*02f0*/  IMAD.WIDE R34, R33, 0x4, R34 ;  /* 0x0000000421227825 */ /* 0x002fca00078e0222 */
[----:B------:R1:W4:Y:S01]  /*0300*/  @!P3 LDG.E.EL.128 R24, desc[UR6][R36.64] ;  /* 0x000000062418b981 */ /* 0x000322000c2e1d00 */
[----:B0-----:R-:W-:-:S06]  /*0310*/  CS2R R30, SRZ ;  /* 0x00000000001e7805 */ /* 0x001fcc000001ff00 */
[----:B------:R0:W4:Y:S01]  /*0320*/  @!P3 LDG.E.EL.128 R28, desc[UR6][R34.64] ;  /* 0x00000006221cb981 */ /* 0x000122000c2e1d00 */
[C---:B--2---:R-:W-:Y:S01]  /*0330*/  FADD R11, -R15.reuse, R11 ;  /* 0x0000000b0f0b7221 */ /* 0x044fe20000000100 */
[----:B------:R-:W-:Y:S01]  /*0340*/  FADD R10, -R14, R10 ;  /* 0x0000000a0e0a7221 */ /* 0x000fe20000000100 */
[----:B---3--:R-:W-:Y:S01]  /*0350*/  FADD R15, -R15, R7 ;  /* 0x000000070f0f7221 */ /* 0x008fe20000000100 */
[----:B-----5:R-:W-:Y:S01]  /*0360*/  FADD R16, R16, 9.9999997473787516356e-06 ;  /* 0x3727c5ac10107421 */ /* 0x020fe20000000000 */
[----:B-1----:R-:W-:-:S03]  /*0370*/  FADD R36, R17, 9.9999997473787516356e-06 ;  /* 0x3727c5ac11247421 */ /* 0x002fc60000000000 */
[----:B0-----:R-:W0:Y:S08]  /*0380*/  MUFU.SQRT R34, R16 ;  /* 0x0000001000227308 */ /* 0x001e300000002000 */
[----:B------:R-:W1:Y:S01]  /*0390*/  MUFU.SQRT R36, R36 ;  /* 0x0000002400247308 */ /* 0x000e620000002000 */
[----:B------:R-:W-:Y:S01]  /*03a0*/  FADD R18, R18, 9.9999997473787516356e-06 ;  /* 0x3727c5ac12127421 */ /* 0x000fe20000000000 */
[----:B0-----:R-:W-:-:S06]  /*03b0*/  FSETP.GT.AND P0, PT, R34, 8.50705917302346158658e+37, PT ;  /* 0x7e8000002200780b */ /* 0x001fcc0003f04000 */
[----:B------:R-:W0:Y:S01]  /*03c0*/  MUFU.SQRT R17, R18 ;  /* 0x0000001200117308 */ /* 0x000e220000002000 */
[----:B------:R-:W-:Y:S02]  /*03d0*/  FSETP.GEU.AND P4, PT, R34, 1.175494350822287508e-38, PT ;  /* 0x008000002200780b */ /* 0x000fe40003f8e000 */
[C---:B-1----:R-:W-:Y:S02]  /*03e0*/  FSETP.GT.AND P1, PT, R36.reuse, 8.50705917302346158658e+37, PT ;  /* 0x7e8000002400780b */ /* 0x042fe40003f24000 */
[----:B------:R-:W-:Y:S02]  /*03f0*/  FSETP.GEU.AND P5, PT, R36, 1.175494350822287508e-38, PT ;  /* 0x008000002400780b */ /* 0x000fe40003fae000 */
[----:B------:R-:W-:Y:S01]  /*0400*/  @P0 FMUL R34, R34, 0.25 ;  /* 0x3e80000022220820 */ /* 0x000fe20000400000 */
[----:B------:R-:W-:Y:S02]  /*0410*/  FADD R14, -R14, R6 ;  /* 0x000000060e0e7221 */ /* 0x000fe40000000100 */
[----:B------:R-:W1:Y:S04]  /*0420*/  LDC.64 R6, c[0x0][0x238] ;  /* 0x00008e00ff067b82 */ /* 0x000e680000000a00 */
[----:B------:R-:W-:Y:S01]  /*0430*/  @!P4 FMUL R34, R34, 16777216 ;  /* 0x4b8000002222c820 */ /* 0x000fe20000400000 */
[C---:B0-----:R-:W-:Y:S01]  /*0440*/  FSETP.GT.AND P2, PT, R17.reuse, 8.50705917302346158658e+37, PT ;  /* 0x7e8000001100780b */ /* 0x041fe20003f44000 */
[----:B------:R-:W-:Y:S01]  /*0450*/  @P1 FMUL R36, R36, 0.25 ;  /* 0x3e80000024241820 */ /* 0x000fe20000400000 */
[----:B------:R-:W-:-:S03]  /*0460*/  FSETP.GEU.AND P6, PT, R17, 1.175494350822287508e-38, PT ;  /* 0x008000001100780b */ /* 0x000fc60003fce000 */
[----:B------:R-:W0:Y:S01]  /*0470*/  MUFU.RCP R34, R34 ;  /* 0x0000002200227308 */ /* 0x000e220000001000 */
[----:B------:R-:W-:Y:S01]  /*0480*/  @!P5 FMUL R36, R36, 16777216 ;  /* 0x4b8000002424d820 */ /* 0x000fe20000400000 */
[----:B------:R-:W-:Y:S02]  /*0490*/  IMAD.MOV.U32 R18, RZ, RZ, 0x3e800000 ;  /* 0x3e800000ff127424 */ /* 0x000fe400078e00ff */
[C---:B------:R-:W-:Y:S01]  /*04a0*/  FADD R16, -R13.reuse, R9 ;  /* 0x000000090d107221 */ /* 0x040fe20000000100 */
[----:B------:R-:W-:-:S03]  /*04b0*/  FADD R13, -R13, R5 ;  /* 0x000000050d0d7221 */ /* 0x000fc60000000100 */
[----:B------:R-:W2:Y:S01]  /*04c0*/  MUFU.RCP R36, R36 ;  /* 0x0000002400247308 */ /* 0x000ea20000001000 */
[C---:B------:R-:W-:Y:S01]  /*04d0*/  FSEL R5, R18.reuse, 1, P0 ;  /* 0x3f80000012057808 */ /* 0x040fe20000000000 */
[----:B------:R-:W-:Y:S01]  /*04e0*/  @P2 FMUL R17, R17, 0.25 ;  /* 0x3e80000011112820 */ /* 0x000fe20000400000 */
[----:B------:R-:W-:-:S03]  /*04f0*/  FSEL R9, R18, 1, P1 ;  /* 0x3f80000012097808 */ /* 0x000fc60000800000 */
[----:B------:R-:W-:Y:S01]  /*0500*/  @!P4 FMUL R5, R5, 16777216 ;  /* 0x4b8000000505c820 */ /* 0x000fe20000400000 */
[----:B------:R-:W-:Y:S01]  /*0510*/  @!P6 FMUL R17, R17, 16777216 ;  /* 0x4b8000001111e820 */ /* 0x000fe20000400000 */
[----:B------:R-:W-:Y:S01]  /*0520*/  FADD R8, -R12, R8 ;  /* 0x000000080c087221 */ /* 0x000fe20000000100 */
[----:B------:R-:W-:Y:S01]  /*0530*/  @!P5 FMUL R9, R9, 16777216 ;  /* 0x4b8000000909d820 */ /* 0x000fe20000400000 */
[----:B0-----:R-:W-:Y:S01]  /*0540*/  FMUL R5, R34, R5 ;  /* 0x0000000522057220 */ /* 0x001fe20000400000 */
[----:B------:R-:W-:Y:S01]  /*0550*/  FADD R4, -R12, R4 ;  /* 0x000000040c047221 */ /* 0x000fe20000000100 */
[----:B------:R0:W-:Y:S01]  /*0560*/  MUFU.RCP R35, R17 ;  /* 0x0000001100237308 */ /* 0x0001e20000001000 */
[----:B--2---:R-:W-:Y:S02]  /*0570*/  FMUL R12, R36, R9 ;  /* 0x00000009240c7220 */ /* 0x004fe40000400000 */
[-C--:B------:R-:W-:Y:S01]  /*0580*/  FMUL R37, R4, R5.reuse ;  /* 0x0000000504257220 */ /* 0x080fe20000400000 */
[----:B0-----:R-:W-:Y:S01]  /*0590*/  FMUL R17, R8, R5 ;  /* 0x0000000508117220 */ /* 0x001fe20000400000 */
[----:B-1----:R-:W-:Y:S01]  /*05a0*/  IMAD.WIDE R8, R33, 0x4, R6 ;  /* 0x0000000421087825 */ /* 0x002fe200078e0206 */
[----:B------:R-:W-:-:S02]  /*05b0*/  CS2R R4, SRZ ;  /* 0x0000000000047805 */ /* 0x000fc4000001ff00 */
[----:B------:R-:W-:-:S06]  /*05c0*/  CS2R R6, SRZ ;  /* 0x0000000000067805 */ /* 0x000fcc000001ff00 */
[----:B------:R0:W4:Y:S01]  /*05d0*/  @!P3 LDG.E.EL.128 R4, desc[UR6][R8.64] ;  /* 0x000000060804b981 */ /* 0x000122000c2e1d00 */
[----:B------:R-:W-:-:S04]  /*05e0*/  FADD R33, R19, 9.9999997473787516356e-06 ;  /* 0x3727c5ac13217421 */ /* 0x000fc80000000000 */
[----:B------:R-:W1:Y:S02]  /*05f0*/  MUFU.SQRT R19, R33 ;  /* 0x0000002100137308 */ /* 0x000e640000002000 */
[C---:B-1----:R-:W-:Y:S02]  /*0600*/  FSETP.GT.AND P0, PT, R19.reuse, 8.50705917302346158658e+37, PT ;  /* 0x7e8000001300780b */ /* 0x042fe40003f04000 */
[C---:B------:R-:W-:Y:S01]  /*0610*/  FSETP.GEU.AND P1, PT, R19.reuse, 1.175494350822287508e-38, PT ;  /* 0x008000001300780b */ /* 0x040fe20003f2e000 */
[----:B------:R-:W1:Y:S10]  /*0620*/  S2UR UR5, SR_CgaCtaId ;  /* 0x00000000000579c3 */ /* 0x000e740000008800 */
[----:B------:R-:W-:-:S04]  /*0630*/  @P0 FMUL R19, R19, 0.25 ;  /* 0x3e80000013130820 */ /* 0x000fc80000400000 */
[----:B------:R-:W-:Y:S01]  /*0640*/  @!P1 FMUL R19, R19, 16777216 ;  /* 0x4b80000013139820 */ /* 0x000fe20000400000 */
[----:B------:R-:W-:-:S05]  /*0650*/  FSEL R34, R18, 1, P2 ;  /* 0x3f80000012227808 */ /* 0x000fca0001000000 */
[----:B------:R-:W2:Y:S01]  /*0660*/  MUFU.RCP R19, R19 ;  /* 0x0000001300137308 */ /* 0x000ea20000001000 */
[----:B------:R-:W-:Y:S02]  /*0670*/  FSEL R18, R18, 1, P0 ;  /* 0x3f80000012127808 */ /* 0x000fe40000000000 */
[----:B0-----:R-:W-:Y:S02]  /*0680*/  SHF.L.U32 R8, R2, 0x7, RZ ;  /* 0x0000000702087819 */ /* 0x001fe400000006ff */
[----:B------:R-:W-:Y:S01]  /*0690*/  SHF.R.U32.HI R33, RZ, 0x3, R2 ;  /* 0x00000003ff217819 */ /* 0x000fe20000011602 */
[----:B------:R-:W-:Y:S01]  /*06a0*/  @!P1 FMUL R18, R18, 16777216 ;  /* 0x4b80000012129820 */ /* 0x000fe20000400000 */
[----:B------:R-:W-:Y:S01]  /*06b0*/  LOP3.LUT R8, R8, 0x380, RZ, 0xc0, !PT ;  /* 0x0000038008087812 */ /* 0x000fe200078ec0ff */
[----:B------:R-:W-:Y:S01]  /*06c0*/  @!P6 FMUL R34, R34, 16777216 ;  /* 0x4b8000002222e820 */ /* 0x000fe20000400000 */
[----:B------:R-:W-:Y:S02]  /*06d0*/  SGXT.U32 R33, R33, 0x4 ;  /* 0x000000042121781a */ /* 0x000fe40000000000 */
[----:B------:R-:W-:Y:S01]  /*06e0*/  SHF.R.U32.HI R9, RZ, 0x3, R8 ;  /* 0x00000003ff097819 */ /* 0x000fe20000011608 */
[----:B------:R-:W-:Y:S01]  /*06f0*/  FMUL R35, R35, R34 ;  /* 0x0000002223237220 */ /* 0x000fe20000400000 */
[----:B------:R-:W-:Y:S01]  /*0700*/  LOP3.LUT R34, R8, 0x40, RZ, 0xfc, !PT ;  /* 0x0000004008227812 */ /* 0x000fe200078efcff */
[----:B------:R-:W-:-:S02]  /*0710*/  UMOV UR4, 0x400 ;  /* 0x0000040000047882 */ /* 0x000fc40000000000 */
[----:B-1----:R-:W-:Y:S01]  /*0720*/  UPRMT UR4, UR5, 0x654, UR4 ;  /* 0x0000065405047896 */ /* 0x002fe20008000004 */
[----:B------:R-:W-:Y:S01]  /*0730*/  FMUL R16, R16, R12 ;  /* 0x0000000c10107220 */ /* 0x000fe20000400000 */
[-CC-:B----4-:R-:W-:Y:S01]  /*0740*/  FFMA R37, R37, R28.reuse, R4.reuse ;  /* 0x0000001c25257223 */ /* 0x190fe20000000004 */
[----:B------:R-:W-:Y:S01]  /*0750*/  FFMA R17, R17, R28, R4 ;  /* 0x0000001c11117223 */ /* 0x000fe20000000004 */
[----:B--2---:R-:W-:Y:S01]  /*0760*/  FMUL R28, R19, R18 ;  /* 0x00000012131c7220 */ /* 0x004fe20000400000 */
[C---:B------:R-:W-:Y:S02]  /*0770*/  LOP3.LUT R19, R8.reuse, R33, RZ, 0xfc, !PT ;  /* 0x0000002108137212 */ /* 0x040fe400078efcff */
[----:B------:R-:W-:Y:S02]  /*0780*/  LOP3.LUT R18, R8, 0x20, RZ, 0xfc, !PT ;  /* 0x0000002008127812 */ /* 0x000fe400078efcff */
[----:B------:R-:W-:Y:S02]  /*0790*/  LOP3.LUT R4, R9, R8, R33, 0xfe, !PT ;  /* 0x0000000809047212 */ /* 0x000fe400078efe21 */
[----:B------:R-:W-:-:S02]  /*07a0*/  LEA.HI R9, R18, R19, RZ, 0x1d ;  /* 0x0000001312097211 */ /* 0x000fc400078fe8ff */
[----:B------:R-:W-:Y:S01]  /*07b0*/  LEA.HI R18, R34, R19, RZ, 0x1d ;  /* 0x0000001322127211 */ /* 0x000fe200078fe8ff */
[----:B------:R-:W-:Y:S01]  /*07c0*/  FMUL R34, R13, R12 ;  /* 0x0000000c0d227220 */ /* 0x000fe20000400000 */
[-C--:B------:R-:W-:Y:S01]  /*07d0*/  FMUL R13, R14, R35.reuse ;  /* 0x000000230e0d7220 */ /* 0x080fe20000400000 */
[----:B------:R-:W-:Y:S01]  /*07e0*/  FMUL R35, R10, R35 ;  /* 0x000000230a237220 */ /* 0x000fe20000400000 */
[----:B------:R-:W-:Y:S01]  /*07f0*/  LOP3.LUT R8, R8, 0x60, RZ, 0xfc, !PT ;  /* 0x0000006008087812 */ /* 0x000fe200078efcff */
[----:B------:R-:W-:Y:S01]  /*0800*/  FMUL R10, R15, R28 ;  /* 0x0000001c0f0a7220 */ /* 0x000fe20000400000 */
[----:B------:R-:W-:Y:S01]  /*0810*/  FFMA R34, R34, R29, R5 ;  /* 0x0000001d22227223 */ /* 0x000fe20000000005 */
[----:B------:R-:W-:Y:S01]  /*0820*/  FFMA R13, R13, R30, R6 ;  /* 0x0000001e0d0d7223 */ /* 0x000fe20000000006 */
[----:B------:R-:W-:Y:S01]  /*0830*/  LEA.HI R8, R8, R19, RZ, 0x1d ;  /* 0x0000001308087211 */ /* 0x000fe200078fe8ff */
[----:B------:R-:W-:Y:S01]  /*0840*/  FMUL R28, R11, R28 ;  /* 0x0000001c0b1c7220 */ /* 0x000fe20000400000 */
[----:B------:R-:W-:Y:S01]  /*0850*/  FFMA R10, R10, R31, R7 ;  /* 0x0000001f0a0a7223 */ /* 0x000fe20000000007 */
[----:B------:R-:W-:Y:S01]  /*0860*/  FADD R20, R37, R20 ;  /* 0x0000001425147221 */ /* 0x000fe20000000000 */
[----:B------:R-:W-:Y:S01]  /*0870*/  LEA R12, R4, UR4, 0x2 ;  /* 0x00000004040c7c11 */ /* 0x000fe2000f8e10ff */
        /* <DEDUP_REMOVED lines=9> */
[----:B------:R-:W-:Y:S01]  /*0910*/  FADD R17, R17, R24 ;  /* 0x0000001811117221 */ /* 0x000fe20000000000 */
[----:B------:R-:W-:Y:S01]  /*0920*/  FADD R16, R16, R25 ;  /* 0x0000001910107221 */ /* 0x000fe20000000000 */
[----:B------:R-:W-:Y:S01]  /*0930*/  STS [R12], R20 ;  /* 0x000000140c007388 */ /* 0x000fe20000000800 */
[----:B------:R-:W-:Y:S01]  /*0940*/  FADD R26, R35, R26 ;  /* 0x0000001a231a7221 */ /* 0x000fe20000000000 */
[----:B------:R-:W-:-:S02]  /*0950*/  FADD R27, R28, R27 ;  /* 0x0000001b1c1b7221 */ /* 0x000fc40000000000 */
[----:B------:R-:W-:Y:S04]  /*0960*/  STS [R14+0x80], R21 ;  /* 0x000080150e007388 */ /* 0x000fe80000000800 */
[----:B------:R-:W-:Y:S04]  /*0970*/  STS [R18+0x100], R13 ;  /* 0x0001000d12007388 */ /* 0x000fe80000000800 */
[----:B------:R-:W-:Y:S04]  /*0980*/  STS [R22+0x180], R23 ;  /* 0x0001801716007388 */ /* 0x000fe80000000800 */
[----:B------:R-:W-:Y:S04]  /*0990*/  STS [R12+0x40], R17 ;  /* 0x000040110c007388 */ /* 0x000fe80000000800 */
[----:B------:R0:W-:Y:S04]  /*09a0*/  STS [R14+0xc0], R16 ;  /* 0x0000c0100e007388 */ /* 0x0001e80000000800 */
[----:B------:R-:W-:Y:S04]  /*09b0*/  STS [R18+0x140], R26 ;  /* 0x0001401a12007388 */ /* 0x000fe80000000800 */
[----:B------:R-:W-:Y:S01]  /*09c0*/  STS [R22+0x1c0], R27 ;  /* 0x0001c01b16007388 */ /* 0x000fe20000000800 */
[----:B------:R-:W-:Y:S01]  /*09d0*/  IMAD.SHL.U32 R10, R2, 0x4, RZ ;  /* 0x00000004020a7824 */ /* 0x000fe200078e00ff */
[----:B------:R-:W-:-:S04]  /*09e0*/  SHF.R.U32.HI R5, RZ, 0x1, R2 ;  /* 0x00000001ff057819 */ /* 0x000fc80000011602 */
[----:B------:R-:W-:Y:S02]  /*09f0*/  LOP3.LUT R10, R10, 0x1fc, RZ, 0xc0, !PT ;  /* 0x000001fc0a0a7812 */ /* 0x000fe400078ec0ff */
[----:B------:R-:W-:-:S05]  /*0a00*/  LOP3.LUT R5, R5, 0x3c, RZ, 0xc0, !PT ;  /* 0x0000003c05057812 */ /* 0x000fca00078ec0ff */
[----:B------:R-:W-:-:S05]  /*0a10*/  IMAD.IADD R5, R10, 0x1, R5 ;  /* 0x000000010a057824 */ /* 0x000fca00078e0205 */
[----:B------:R-:W-:Y:S01]  /*0a20*/  LEA R5, R5, UR4, 0x2 ;  /* 0x0000000405057c11 */ /* 0x000fe2000f8e10ff */
[----:B------:R-:W-:Y:S01]  /*0a30*/  BAR.SYNC.DEFER_BLOCKING 0x0 ;  /* 0x0000000000007b1d */ /* 0x000fe20000010000 */
[----:B------:R-:W-:Y:S02]  /*0a40*/  SHF.L.U32 R9, R32, 0x5, RZ ;  /* 0x0000000520097819 */ /* 0x000fe400000006ff */
[----:B------:R-:W-:Y:S02]  /*0a50*/  SHF.R.S32.HI R11, RZ, 0x1a, R32 ;  /* 0x0000001aff0b7819 */ /* 0x000fe40000011420 */
[----:B------:R-:W-:Y:S02]  /*0a60*/  LOP3.LUT R0, R9, 0x1c, R0, 0xf8, !PT ;  /* 0x0000001c09007812 */ /* 0x000fe400078ef800 */
[----:B------:R-:W-:Y:S01]  /*0a70*/  SGXT R11, R11, 0x1 ;  /* 0x000000010b0b781a */ /* 0x000fe20000000200 */
[----:B------:R-:W1:Y:S03]  /*0a80*/  LDC.64 R8, c[0x0][0x240] ;  /* 0x00009000ff087b82 */ /* 0x000e660000000a00 */
[----:B------:R-:W-:Y:S01]  /*0a90*/  LEA.HI R11, R11, R0, RZ, 0x8 ;  /* 0x000000000b0b7211 */ /* 0x000fe200078f40ff */
[----:B------:R-:W2:Y:S01]  /*0aa0*/  LDS.128 R4, [R5] ;  /* 0x0000000005047984 */ /* 0x000ea20000000c00 */
[----:B0-----:R-:W-:-:S03]  /*0ab0*/  SHF.R.U32.HI R14, RZ, 0x3, R2 ;  /* 0x00000003ff0e7819 */ /* 0x001fc60000011602 */
[C---:B------:R-:W-:Y:S01]  /*0ac0*/  IMAD.SHL.U32 R2, R11.reuse, 0x100, RZ ;  /* 0x000001000b027824 */ /* 0x040fe200078e00ff */
[----:B------:R-:W-:Y:S02]  /*0ad0*/  LOP3.LUT R11, R11, 0xffffff00, RZ, 0xc0, !PT ;  /* 0xffffff000b0b7812 */ /* 0x000fe400078ec0ff */
[----:B------:R-:W-:Y:S02]  /*0ae0*/  SGXT.U32 R14, R14, 0x4 ;  /* 0x000000040e0e781a */ /* 0x000fe40000000000 */
[----:B------:R-:W-:Y:S02]  /*0af0*/  LOP3.LUT R12, R2, 0xffff0000, RZ, 0xc0, !PT ;  /* 0xffff0000020c7812 */ /* 0x000fe400078ec0ff */
[----:B------:R-:W-:Y:S02]  /*0b00*/  LOP3.LUT R2, R3, R14, RZ, 0xfc, !PT ;  /* 0x0000000e03027212 */ /* 0x000fe400078efcff */
[----:B------:R-:W-:Y:S02]  /*0b10*/  IADD3 R11, R12, R0, -R11 ;  /* 0x000000000c0b7210 */ /* 0x000fe40007ffe80b */
[----:B------:R-:W-:-:S02]  /*0b20*/  LOP3.LUT R13, R10, 0x200, RZ, 0xfc, !PT ;  /* 0x000002000a0d7812 */ /* 0x000fc400078efcff */
[----:B------:R-:W-:Y:S02]  /*0b30*/  LOP3.LUT R0, R3, 0x10, R14, 0xfe, !PT ;  /* 0x0000001003007812 */ /* 0x000fe400078efe0e */
[----:B------:R-:W-:Y:S02]  /*0b40*/  ISETP.GE.AND P0, PT, R2, 0x100, PT ;  /* 0x000001000200780c */ /* 0x000fe40003f06270 */
[----:B------:R-:W-:Y:S02]  /*0b50*/  SHF.R.U32.HI R13, RZ, 0x3, R13 ;  /* 0x00000003ff0d7819 */ /* 0x000fe4000001160d */
[----:B------:R-:W-:Y:S01]  /*0b60*/  ISETP.GE.AND P1, PT, R0, 0x100, PT ;  /* 0x000001000000780c */ /* 0x000fe20003f26270 */
[----:B------:R-:W-:Y:S01]  /*0b70*/  IMAD R3, R2, 0x100, R11 ;  /* 0x0000010002037824 */ /* 0x000fe200078e020b */
[----:B------:R-:W-:-:S03]  /*0b80*/  LOP3.LUT R13, R13, 0x7c, RZ, 0xc0, !PT ;  /* 0x0000007c0d0d7812 */ /* 0x000fc600078ec0ff */
[----:B-1----:R-:W-:Y:S01]  /*0b90*/  IMAD.WIDE R2, R3, 0x4, R8 ;  /* 0x0000000403027825 */ /* 0x002fe200078e0208 */
[----:B------:R-:W-:-:S04]  /*0ba0*/  IADD3 R13, R10, R13, RZ ;  /* 0x0000000d0a0d7210 */ /* 0x000fc80007ffe0ff */
[----:B------:R-:W-:Y:S01]  /*0bb0*/  LEA R13, R13, UR4, 0x2 ;  /* 0x000000040d0d7c11 */ /* 0x000fe2000f8e10ff */
[----:B--2---:R0:W-:Y:S02]  /*0bc0*/  @!P0 STG.E.128 desc[UR6][R2.64], R4 ;  /* 0x0000000402008986 */ /* 0x0041e4000c101d06 */
[----:B0-----:R-:W-:Y:S05]  /*0bd0*/  @P1 EXIT ;  /* 0x000000000000194d */ /* 0x001fea0003800000 */
[----:B------:R-:W0:Y:S01]  /*0be0*/  LDS.128 R12, [R13+0x800] ;  /* 0x000800000d0c7984 */ /* 0x000e220000000c00 */
[----:B------:R-:W-:-:S04]  /*0bf0*/  IMAD R11, R0, 0x100, R11 ;  /* 0x00000100000b7824 */ /* 0x000fc800078e020b */
[----:B------:R-:W-:-:S05]  /*0c00*/  IMAD.WIDE R8, R11, 0x4, R8 ;  /* 0x000000040b087825 */ /* 0x000fca00078e0208 */
[----:B0-----:R-:W-:Y:S01]  /*0c10*/  STG.E.128 desc[UR6][R8.64], R12 ;  /* 0x0000000c08007986 */ /* 0x001fe2000c101d06 */
[----:B------:R-:W-:Y:S05]  /*0c20*/  EXIT ;  /* 0x000000000000794d */ /* 0x000fea0003800000 */
.L_x_0:
[----:B------:R-:W-:-:S00]  /*0c30*/  BRA `(.L_x_0) ;  /* 0xfffffffc00fc7947 */ /* 0x000fc0000383ffff */
[----:B------:R-:W-:-:S00]  /*0c40*/  NOP ;  /* 0x0000000000007918 */ /* 0x000fc00000000000 */
        /* <DEDUP_REMOVED lines=11> */
.L_x_1:


//--------------------- .nv.global.init           --------------------------
	.section	.nv.global.init,"aw",@progbits
.nv.global.init:
	.type		_$_str,@object
	.size		_$_str,(_$_str_$_2 - _$_str)
_$_str:
        /*0000*/ 	.byte	0x5f, 0x5f, 0x43, 0x55, 0x44, 0x41, 0x5f, 0x46, 0x54, 0x5a, 0x00
	.type		_$_str_$_2,@object
	.size		_$_str_$_2,(.L_1 - _$_str_$_2)
_$_str_$_2:
        /*000b*/ 	.byte	0x5f, 0x5f, 0x43, 0x55, 0x44, 0x41, 0x5f, 0x50, 0x52, 0x45, 0x43, 0x5f, 0x53, 0x51, 0x52, 0x54
        /*001b*/ 	.byte	0x00
.L_1:


//--------------------- .nv.shared.triton_poi_fused__native_batch_norm_legit_no_training_add_11 --------------------------
	.section	.nv.shared.triton_poi_fused__native_batch_norm_legit_no_training_add_11,"aw",@nobits
	.sectionflags	@""
	.align	16
	.zero		1024


//--------------------- .nv.constant0.triton_poi_fused__native_batch_norm_legit_no_training_add_11 --------------------------
	.section	.nv.constant0.triton_poi_fused__native_batch_norm_legit_no_training_add_11,"a",@progbits
	.sectionflags	@""
	.align	4
.nv.constant0.triton_poi_fused__native_batch_norm_legit_no_training_add_11:
	.zero		592
